//
// Generated by NVIDIA NVVM Compiler
//
// Compiler Build ID: CL-36424714
// Cuda compilation tools, release 13.0, V13.0.88
// Based on NVVM 20.0.0
//

.version 9.0
.target sm_100
.address_size 64

	// .globl	isnan_f32

.visible .entry isnan_f32(
	.param .u64 .ptr .align 1 isnan_f32_param_0,
	.param .u32 isnan_f32_param_1,
	.param .u64 .ptr .align 1 isnan_f32_param_2
)
{
	.reg .pred 	%p<3>;
	.reg .b16 	%rs<2>;
	.reg .b32 	%r<18>;
	.reg .b32 	%f<3>;
	.reg .b64 	%rd<7>;

	ld.param.u64 	%rd1, [isnan_f32_param_0];
	ld.param.u32 	%r2, [isnan_f32_param_1];
	ld.param.u64 	%rd2, [isnan_f32_param_2];
	mov.u32 	%r3, %ctaid.x;
	mov.u32 	%r4, %ctaid.y;
	mov.u32 	%r5, %nctaid.x;
	mov.u32 	%r6, %nctaid.y;
	mov.u32 	%r7, %ctaid.z;
	mad.lo.s32 	%r8, %r7, %r6, %r4;
	mad.lo.s32 	%r9, %r8, %r5, %r3;
	mov.u32 	%r10, %ntid.x;
	mov.u32 	%r11, %ntid.y;
	mov.u32 	%r12, %ntid.z;
	mov.u32 	%r13, %tid.z;
	mov.u32 	%r14, %tid.y;
	mov.u32 	%r15, %tid.x;
	mad.lo.s32 	%r16, %r9, %r12, %r13;
	mad.lo.s32 	%r17, %r16, %r11, %r14;
	mad.lo.s32 	%r1, %r17, %r10, %r15;
	setp.ge.s32 	%p1, %r1, %r2;
	@%p1 bra 	$L__BB0_3;
	cvta.to.global.u64 	%rd3, %rd1;
	mul.wide.s32 	%rd4, %r1, 4;
	add.s64 	%rd5, %rd3, %rd4;
	ld.global.f32 	%f1, [%rd5];
	abs.f32 	%f2, %f1;
	setp.num.f32 	%p2, %f2, %f2;
	@%p2 bra 	$L__BB0_3;
	cvta.to.global.u64 	%rd6, %rd2;
	mov.b16 	%rs1, 1;
	st.global.u8 	[%rd6], %rs1;
$L__BB0_3:
	ret;

}
	// .globl	isnan_f64
.visible .entry isnan_f64(
	.param .u64 .ptr .align 1 isnan_f64_param_0,
	.param .u32 isnan_f64_param_1,
	.param .u64 .ptr .align 1 isnan_f64_param_2
)
{
	.reg .pred 	%p<3>;
	.reg .b16 	%rs<2>;
	.reg .b32 	%r<18>;
	.reg .b64 	%rd<7>;
	.reg .b64 	%fd<2>;

	ld.param.u64 	%rd1, [isnan_f64_param_0];
	ld.param.u32 	%r2, [isnan_f64_param_1];
	ld.param.u64 	%rd2, [isnan_f64_param_2];
	mov.u32 	%r3, %ctaid.x;
	mov.u32 	%r4, %ctaid.y;
	mov.u32 	%r5, %nctaid.x;
	mov.u32 	%r6, %nctaid.y;
	mov.u32 	%r7, %ctaid.z;
	mad.lo.s32 	%r8, %r7, %r6, %r4;
	mad.lo.s32 	%r9, %r8, %r5, %r3;
	mov.u32 	%r10, %ntid.x;
	mov.u32 	%r11, %ntid.y;
	mov.u32 	%r12, %ntid.z;
	mov.u32 	%r13, %tid.z;
	mov.u32 	%r14, %tid.y;
	mov.u32 	%r15, %tid.x;
	mad.lo.s32 	%r16, %r9, %r12, %r13;
	mad.lo.s32 	%r17, %r16, %r11, %r14;
	mad.lo.s32 	%r1, %r17, %r10, %r15;
	setp.ge.s32 	%p1, %r1, %r2;
	@%p1 bra 	$L__BB1_3;
	cvta.to.global.u64 	%rd3, %rd1;
	mul.wide.s32 	%rd4, %r1, 8;
	add.s64 	%rd5, %rd3, %rd4;
	ld.global.f64 	%fd1, [%rd5];
	setp.num.f64 	%p2, %fd1, %fd1;
	@%p2 bra 	$L__BB1_3;
	cvta.to.global.u64 	%rd6, %rd2;
	mov.b16 	%rs1, 1;
	st.global.u8 	[%rd6], %rs1;
$L__BB1_3:
	ret;

}
	// .globl	isinf_f32
.visible .entry isinf_f32(
	.param .u64 .ptr .align 1 isinf_f32_param_0,
	.param .u32 isinf_f32_param_1,
	.param .u64 .ptr .align 1 isinf_f32_param_2
)
{
	.reg .pred 	%p<3>;
	.reg .b16 	%rs<2>;
	.reg .b32 	%r<18>;
	.reg .b32 	%f<3>;
	.reg .b64 	%rd<7>;

	ld.param.u64 	%rd1, [isinf_f32_param_0];
	ld.param.u32 	%r2, [isinf_f32_param_1];
	ld.param.u64 	%rd2, [isinf_f32_param_2];
	mov.u32 	%r3, %ctaid.x;
	mov.u32 	%r4, %ctaid.y;
	mov.u32 	%r5, %nctaid.x;
	mov.u32 	%r6, %nctaid.y;
	mov.u32 	%r7, %ctaid.z;
	mad.lo.s32 	%r8, %r7, %r6, %r4;
	mad.lo.s32 	%r9, %r8, %r5, %r3;
	mov.u32 	%r10, %ntid.x;
	mov.u32 	%r11, %ntid.y;
	mov.u32 	%r12, %ntid.z;
	mov.u32 	%r13, %tid.z;
	mov.u32 	%r14, %tid.y;
	mov.u32 	%r15, %tid.x;
	mad.lo.s32 	%r16, %r9, %r12, %r13;
	mad.lo.s32 	%r17, %r16, %r11, %r14;
	mad.lo.s32 	%r1, %r17, %r10, %r15;
	setp.ge.s32 	%p1, %r1, %r2;
	@%p1 bra 	$L__BB2_3;
	cvta.to.global.u64 	%rd3, %rd1;
	mul.wide.s32 	%rd4, %r1, 4;
	add.s64 	%rd5, %rd3, %rd4;
	ld.global.f32 	%f1, [%rd5];
	abs.f32 	%f2, %f1;
	setp.neu.f32 	%p2, %f2, 0f7F800000;
	@%p2 bra 	$L__BB2_3;
	cvta.to.global.u64 	%rd6, %rd2;
	mov.b16 	%rs1, 1;
	st.global.u8 	[%rd6], %rs1;
$L__BB2_3:
	ret;

}
	// .globl	isinf_f64
.visible .entry isinf_f64(
	.param .u64 .ptr .align 1 isinf_f64_param_0,
	.param .u32 isinf_f64_param_1,
	.param .u64 .ptr .align 1 isinf_f64_param_2
)
{
	.reg .pred 	%p<3>;
	.reg .b16 	%rs<2>;
	.reg .b32 	%r<18>;
	.reg .b64 	%rd<7>;
	.reg .b64 	%fd<3>;

	ld.param.u64 	%rd1, [isinf_f64_param_0];
	ld.param.u32 	%r2, [isinf_f64_param_1];
	ld.param.u64 	%rd2, [isinf_f64_param_2];
	mov.u32 	%r3, %ctaid.x;
	mov.u32 	%r4, %ctaid.y;
	mov.u32 	%r5, %nctaid.x;
	mov.u32 	%r6, %nctaid.y;
	mov.u32 	%r7, %ctaid.z;
	mad.lo.s32 	%r8, %r7, %r6, %r4;
	mad.lo.s32 	%r9, %r8, %r5, %r3;
	mov.u32 	%r10, %ntid.x;
	mov.u32 	%r11, %ntid.y;
	mov.u32 	%r12, %ntid.z;
	mov.u32 	%r13, %tid.z;
	mov.u32 	%r14, %tid.y;
	mov.u32 	%r15, %tid.x;
	mad.lo.s32 	%r16, %r9, %r12, %r13;
	mad.lo.s32 	%r17, %r16, %r11, %r14;
	mad.lo.s32 	%r1, %r17, %r10, %r15;
	setp.ge.s32 	%p1, %r1, %r2;
	@%p1 bra 	$L__BB3_3;
	cvta.to.global.u64 	%rd3, %rd1;
	mul.wide.s32 	%rd4, %r1, 8;
	add.s64 	%rd5, %rd3, %rd4;
	ld.global.f64 	%fd1, [%rd5];
	abs.f64 	%fd2, %fd1;
	setp.neu.f64 	%p2, %fd2, 0d7FF0000000000000;
	@%p2 bra 	$L__BB3_3;
	cvta.to.global.u64 	%rd6, %rd2;
	mov.b16 	%rs1, 1;
	st.global.u8 	[%rd6], %rs1;
$L__BB3_3:
	ret;

}


// ===== COMPILED SASS (sm_100) =====

	.target	sm_100

	.elftype	@"ET_EXEC"


//--------------------- .note.nv.tkinfo           --------------------------
	.section	.note.nv.tkinfo,"",@"SHT_NOTE"
	.sectionflags	@"SHF_NOTE_NV_TKINFO"
	.tkinfo
        /*0018*/ 	.word	0x00000002
        /*0030*/ 	.string	""
        /*0030*/ 	.string	"ptxas"
        /*0030*/ 	.string	"Cuda compilation tools, release 13.0, V13.0.88"
        /*0030*/ 	.string	"Build cuda_13.0.r13.0/compiler.36424714_0"
        /*0030*/ 	.string	"-arch sm_100 -m 64 "



//--------------------- .note.nv.cuinfo           --------------------------
	.section	.note.nv.cuinfo,"",@"SHT_NOTE"
	.sectionflags	@"SHF_NOTE_NV_CUINFO"
        /*0018*/ 	.short	0x0002
        /*001a*/ 	.short	0x0064
        /*001c*/ 	.short	0x0082
	.zero		2


//--------------------- .nv.info                  --------------------------
	.section	.nv.info,"",@"SHT_CUDA_INFO"
	.align	4


	//----- nvinfo : EIATTR_REGCOUNT
	.align		4
        /*0000*/ 	.byte	0x04, 0x2f
        /*0002*/ 	.short	(.L_1 - .L_0)
	.align		4
.L_0:
        /*0004*/ 	.word	index@(isnan_f32)
        /*0008*/ 	.word	0x0000000a


	//----- nvinfo : EIATTR_FRAME_SIZE
	.align		4
.L_1:
        /*000c*/ 	.byte	0x04, 0x11
        /*000e*/ 	.short	(.L_3 - .L_2)
	.align		4
.L_2:
        /*0010*/ 	.word	index@(isnan_f32)
        /*0014*/ 	.word	0x00000000


	//----- nvinfo : EIATTR_REGCOUNT
	.align		4
.L_3:
        /*0018*/ 	.byte	0x04, 0x2f
        /*001a*/ 	.short	(.L_5 - .L_4)
	.align		4
.L_4:
        /*001c*/ 	.word	index@(isnan_f64)
        /*0020*/ 	.word	0x0000000a


	//----- nvinfo : EIATTR_FRAME_SIZE
	.align		4
.L_5:
        /*0024*/ 	.byte	0x04, 0x11
        /*0026*/ 	.short	(.L_7 - .L_6)
	.align		4
.L_6:
        /*0028*/ 	.word	index@(isnan_f64)
        /*002c*/ 	.word	0x00000000


	//----- nvinfo : EIATTR_REGCOUNT
	.align		4
.L_7:
        /*0030*/ 	.byte	0x04, 0x2f
        /*0032*/ 	.short	(.L_9 - .L_8)
	.align		4
.L_8:
        /*0034*/ 	.word	index@(isinf_f32)
        /*0038*/ 	.word	0x0000000a


	//----- nvinfo : EIATTR_FRAME_SIZE
	.align		4
.L_9:
        /*003c*/ 	.byte	0x04, 0x11
        /*003e*/ 	.short	(.L_11 - .L_10)
	.align		4
.L_10:
        /*0040*/ 	.word	index@(isinf_f32)
        /*0044*/ 	.word	0x00000000


	//----- nvinfo : EIATTR_REGCOUNT
	.align		4
.L_11:
        /*0048*/ 	.byte	0x04, 0x2f
        /*004a*/ 	.short	(.L_13 - .L_12)
	.align		4
.L_12:
        /*004c*/ 	.word	index@(isinf_f64)
        /*0050*/ 	.word	0x0000000a


	//----- nvinfo : EIATTR_FRAME_SIZE
	.align		4
.L_13:
        /*0054*/ 	.byte	0x04, 0x11
        /*0056*/ 	.short	(.L_15 - .L_14)
	.align		4
.L_14:
        /*0058*/ 	.word	index@(isinf_f64)
        /*005c*/ 	.word	0x00000000


	//----- nvinfo : EIATTR_MIN_STACK_SIZE
	.align		4
.L_15:
        /*0060*/ 	.byte	0x04, 0x12
        /*0062*/ 	.short	(.L_17 - .L_16)
	.align		4
.L_16:
        /*0064*/ 	.word	index@(isinf_f64)
        /*0068*/ 	.word	0x00000000


	//----- nvinfo : EIATTR_MIN_STACK_SIZE
	.align		4
.L_17:
        /*006c*/ 	.byte	0x04, 0x12
        /*006e*/ 	.short	(.L_19 - .L_18)
	.align		4
.L_18:
        /*0070*/ 	.word	index@(isinf_f32)
        /*0074*/ 	.word	0x00000000


	//----- nvinfo : EIATTR_MIN_STACK_SIZE
	.align		4
.L_19:
        /*0078*/ 	.byte	0x04, 0x12
        /*007a*/ 	.short	(.L_21 - .L_20)
	.align		4
.L_20:
        /*007c*/ 	.word	index@(isnan_f64)
        /*0080*/ 	.word	0x00000000


	//----- nvinfo : EIATTR_MIN_STACK_SIZE
	.align		4
.L_21:
        /*0084*/ 	.byte	0x04, 0x12
        /*0086*/ 	.short	(.L_23 - .L_22)
	.align		4
.L_22:
        /*0088*/ 	.word	index@(isnan_f32)
        /*008c*/ 	.word	0x00000000
.L_23:


//--------------------- .nv.compat                --------------------------
	.section	.nv.compat,"",@"SHT_CUDA_COMPAT_INFO"
	.align	4
        /*0000*/ 	.byte	0x02, 0x09, 0x00, 0x00, 0x02, 0x02, 0x01, 0x00, 0x02, 0x05, 0x05, 0x00, 0x03, 0x07, 0x01, 0x01
        /*0010*/ 	.byte	0x02, 0x03, 0x00, 0x00, 0x02, 0x06, 0x01, 0x00, 0x04, 0x0b, 0x08, 0x00, 0x01, 0x00, 0x00, 0x00
        /*0020*/ 	.byte	0x00, 0x00, 0x00, 0x00


//--------------------- .nv.info.isinf_f64        --------------------------
	.section	.nv.info.isinf_f64,"",@"SHT_CUDA_INFO"
	.sectionflags	@""
	.align	4


	//----- nvinfo : EIATTR_CUDA_API_VERSION
	.align		4
        /*0000*/ 	.byte	0x04, 0x37
        /*0002*/ 	.short	(.L_25 - .L_24)
.L_24:
        /*0004*/ 	.word	0x00000082


	//----- nvinfo : EIATTR_KPARAM_INFO
	.align		4
.L_25:
        /*0008*/ 	.byte	0x04, 0x17
        /*000a*/ 	.short	(.L_27 - .L_26)
.L_26:
        /*000c*/ 	.word	0x00000000
        /*0010*/ 	.short	0x0002
        /*0012*/ 	.short	0x0010
        /*0014*/ 	.byte	0x00, 0xf5, 0x21, 0x00


	//----- nvinfo : EIATTR_KPARAM_INFO
	.align		4
.L_27:
        /*0018*/ 	.byte	0x04, 0x17
        /*001a*/ 	.short	(.L_29 - .L_28)
.L_28:
        /*001c*/ 	.word	0x00000000
        /*0020*/ 	.short	0x0001
        /*0022*/ 	.short	0x0008
        /*0024*/ 	.byte	0x00, 0xf0, 0x11, 0x00


	//----- nvinfo : EIATTR_KPARAM_INFO
	.align		4
.L_29:
        /*0028*/ 	.byte	0x04, 0x17
        /*002a*/ 	.short	(.L_31 - .L_30)
.L_30:
        /*002c*/ 	.word	0x00000000
        /*0030*/ 	.short	0x0000
        /*0032*/ 	.short	0x0000
        /*0034*/ 	.byte	0x00, 0xf5, 0x21, 0x00


	//----- nvinfo : EIATTR_SPARSE_MMA_MASK
	.align		4
.L_31:
        /*0038*/ 	.byte	0x03, 0x50
        /*003a*/ 	.short	0x0000


	//----- nvinfo : EIATTR_MAXREG_COUNT
	.align		4
        /*003c*/ 	.byte	0x03, 0x1b
        /*003e*/ 	.short	0x00ff


	//----- nvinfo : EIATTR_MERCURY_ISA_VERSION
	.align		4
        /*0040*/ 	.byte	0x03, 0x5f
        /*0042*/ 	.short	0x0101


	//----- nvinfo : EIATTR_VRC_CTA_INIT_COUNT
	.align		4
        /*0044*/ 	.byte	0x02, 0x4a
	.zero		1
	.zero		1


	//----- nvinfo : EIATTR_EXIT_INSTR_OFFSETS
	.align		4
        /*0048*/ 	.byte	0x04, 0x1c
        /*004a*/ 	.short	(.L_33 - .L_32)


	//   ....[0]....
.L_32:
        /*004c*/ 	.word	0x00000130


	//   ....[1]....
        /*0050*/ 	.word	0x00000190


	//   ....[2]....
        /*0054*/ 	.word	0x000001d0


	//----- nvinfo : EIATTR_CBANK_PARAM_SIZE
	.align		4
.L_33:
        /*0058*/ 	.byte	0x03, 0x19
        /*005a*/ 	.short	0x0018


	//----- nvinfo : EIATTR_PARAM_CBANK
	.align		4
        /*005c*/ 	.byte	0x04, 0x0a
        /*005e*/ 	.short	(.L_35 - .L_34)
	.align		4
.L_34:
        /*0060*/ 	.word	index@(.nv.constant0.isinf_f64)
        /*0064*/ 	.short	0x0380
        /*0066*/ 	.short	0x0018


	//----- nvinfo : EIATTR_SW_WAR
	.align		4
.L_35:
        /*0068*/ 	.byte	0x04, 0x36
        /*006a*/ 	.short	(.L_37 - .L_36)
.L_36:
        /*006c*/ 	.word	0x00000008
.L_37:


//--------------------- .nv.info.isinf_f32        --------------------------
	.section	.nv.info.isinf_f32,"",@"SHT_CUDA_INFO"
	.sectionflags	@""
	.align	4


	//----- nvinfo : EIATTR_CUDA_API_VERSION
	.align		4
        /*0000*/ 	.byte	0x04, 0x37
        /*0002*/ 	.short	(.L_39 - .L_38)
.L_38:
        /*0004*/ 	.word	0x00000082


	//----- nvinfo : EIATTR_KPARAM_INFO
	.align		4
.L_39:
        /*0008*/ 	.byte	0x04, 0x17
        /*000a*/ 	.short	(.L_41 - .L_40)
.L_40:
        /*000c*/ 	.word	0x00000000
        /*0010*/ 	.short	0x0002
        /*0012*/ 	.short	0x0010
        /*0014*/ 	.byte	0x00, 0xf5, 0x21, 0x00


	//----- nvinfo : EIATTR_KPARAM_INFO
	.align		4
.L_41:
        /*0018*/ 	.byte	0x04, 0x17
        /*001a*/ 	.short	(.L_43 - .L_42)
.L_42:
        /*001c*/ 	.word	0x00000000
        /*0020*/ 	.short	0x0001
        /*0022*/ 	.short	0x0008
        /*0024*/ 	.byte	0x00, 0xf0, 0x11, 0x00


	//----- nvinfo : EIATTR_KPARAM_INFO
	.align		4
.L_43:
        /*0028*/ 	.byte	0x04, 0x17
        /*002a*/ 	.short	(.L_45 - .L_44)
.L_44:
        /*002c*/ 	.word	0x00000000
        /*0030*/ 	.short	0x0000
        /*0032*/ 	.short	0x0000
        /*0034*/ 	.byte	0x00, 0xf5, 0x21, 0x00


	//----- nvinfo : EIATTR_SPARSE_MMA_MASK
	.align		4
.L_45:
        /*0038*/ 	.byte	0x03, 0x50
        /*003a*/ 	.short	0x0000


	//----- nvinfo : EIATTR_MAXREG_COUNT
	.align		4
        /*003c*/ 	.byte	0x03, 0x1b
        /*003e*/ 	.short	0x00ff


	//----- nvinfo : EIATTR_MERCURY_ISA_VERSION
	.align		4
        /*0040*/ 	.byte	0x03, 0x5f
        /*0042*/ 	.short	0x0101


	//----- nvinfo : EIATTR_VRC_CTA_INIT_COUNT
	.align		4
        /*0044*/ 	.byte	0x02, 0x4a
	.zero		1
	.zero		1


	//----- nvinfo : EIATTR_EXIT_INSTR_OFFSETS
	.align		4
        /*0048*/ 	.byte	0x04, 0x1c
        /*004a*/ 	.short	(.L_47 - .L_46)


	//   ....[0]....
.L_46:
        /*004c*/ 	.word	0x00000130


	//   ....[1]....
        /*0050*/ 	.word	0x00000190


	//   ....[2]....
        /*0054*/ 	.word	0x000001d0


	//----- nvinfo : EIATTR_CBANK_PARAM_SIZE
	.align		4
.L_47:
        /*0058*/ 	.byte	0x03, 0x19
        /*005a*/ 	.short	0x0018


	//----- nvinfo : EIATTR_PARAM_CBANK
	.align		4
        /*005c*/ 	.byte	0x04, 0x0a
        /*005e*/ 	.short	(.L_49 - .L_48)
	.align		4
.L_48:
        /*0060*/ 	.word	index@(.nv.constant0.isinf_f32)
        /*0064*/ 	.short	0x0380
        /*0066*/ 	.short	0x0018


	//----- nvinfo : EIATTR_SW_WAR
	.align		4
.L_49:
        /*0068*/ 	.byte	0x04, 0x36
        /*006a*/ 	.short	(.L_51 - .L_50)
.L_50:
        /*006c*/ 	.word	0x00000008
.L_51:


//--------------------- .nv.info.isnan_f64        --------------------------
	.section	.nv.info.isnan_f64,"",@"SHT_CUDA_INFO"
	.sectionflags	@""
	.align	4


	//----- nvinfo : EIATTR_CUDA_API_VERSION
	.align		4
        /*0000*/ 	.byte	0x04, 0x37
        /*0002*/ 	.short	(.L_53 - .L_52)
.L_52:
        /*0004*/ 	.word	0x00000082


	//----- nvinfo : EIATTR_KPARAM_INFO
	.align		4
.L_53:
        /*0008*/ 	.byte	0x04, 0x17
        /*000a*/ 	.short	(.L_55 - .L_54)
.L_54:
        /*000c*/ 	.word	0x00000000
        /*0010*/ 	.short	0x0002
        /*0012*/ 	.short	0x0010
        /*0014*/ 	.byte	0x00, 0xf5, 0x21, 0x00


	//----- nvinfo : EIATTR_KPARAM_INFO
	.align		4
.L_55:
        /*0018*/ 	.byte	0x04, 0x17
        /*001a*/ 	.short	(.L_57 - .L_56)
.L_56:
        /*001c*/ 	.word	0x00000000
        /*0020*/ 	.short	0x0001
        /*0022*/ 	.short	0x0008
        /*0024*/ 	.byte	0x00, 0xf0, 0x11, 0x00


	//----- nvinfo : EIATTR_KPARAM_INFO
	.align		4
.L_57:
        /*0028*/ 	.byte	0x04, 0x17
        /*002a*/ 	.short	(.L_59 - .L_58)
.L_58:
        /*002c*/ 	.word	0x00000000
        /*0030*/ 	.short	0x0000
        /*0032*/ 	.short	0x0000
        /*0034*/ 	.byte	0x00, 0xf5, 0x21, 0x00


	//----- nvinfo : EIATTR_SPARSE_MMA_MASK
	.align		4
.L_59:
        /*0038*/ 	.byte	0x03, 0x50
        /*003a*/ 	.short	0x0000


	//----- nvinfo : EIATTR_MAXREG_COUNT
	.align		4
        /*003c*/ 	.byte	0x03, 0x1b
        /*003e*/ 	.short	0x00ff


	//----- nvinfo : EIATTR_MERCURY_ISA_VERSION
	.align		4
        /*0040*/ 	.byte	0x03, 0x5f
        /*0042*/ 	.short	0x0101


	//----- nvinfo : EIATTR_VRC_CTA_INIT_COUNT
	.align		4
        /*0044*/ 	.byte	0x02, 0x4a
	.zero		1
	.zero		1


	//----- nvinfo : EIATTR_EXIT_INSTR_OFFSETS
	.align		4
        /*0048*/ 	.byte	0x04, 0x1c
        /*004a*/ 	.short	(.L_61 - .L_60)


	//   ....[0]....
.L_60:
        /*004c*/ 	.word	0x00000130


	//   ....[1]....
        /*0050*/ 	.word	0x00000190


	//   ....[2]....
        /*0054*/ 	.word	0x000001d0


	//----- nvinfo : EIATTR_CBANK_PARAM_SIZE
	.align		4
.L_61:
        /*0058*/ 	.byte	0x03, 0x19
        /*005a*/ 	.short	0x0018


	//----- nvinfo : EIATTR_PARAM_CBANK
	.align		4
        /*005c*/ 	.byte	0x04, 0x0a
        /*005e*/ 	.short	(.L_63 - .L_62)
	.align		4
.L_62:
        /*0060*/ 	.word	index@(.nv.constant0.isnan_f64)
        /*0064*/ 	.short	0x0380
        /*0066*/ 	.short	0x0018


	//----- nvinfo : EIATTR_SW_WAR
	.align		4
.L_63:
        /*0068*/ 	.byte	0x04, 0x36
        /*006a*/ 	.short	(.L_65 - .L_64)
.L_64:
        /*006c*/ 	.word	0x00000008
.L_65:


//--------------------- .nv.info.isnan_f32        --------------------------
	.section	.nv.info.isnan_f32,"",@"SHT_CUDA_INFO"
	.sectionflags	@""
	.align	4


	//----- nvinfo : EIATTR_CUDA_API_VERSION
	.align		4
        /*0000*/ 	.byte	0x04, 0x37
        /*0002*/ 	.short	(.L_67 - .L_66)
.L_66:
        /*0004*/ 	.word	0x00000082


	//----- nvinfo : EIATTR_KPARAM_INFO
	.align		4
.L_67:
        /*0008*/ 	.byte	0x04, 0x17
        /*000a*/ 	.short	(.L_69 - .L_68)
.L_68:
        /*000c*/ 	.word	0x00000000
        /*0010*/ 	.short	0x0002
        /*0012*/ 	.short	0x0010
        /*0014*/ 	.byte	0x00, 0xf5, 0x21, 0x00


	//----- nvinfo : EIATTR_KPARAM_INFO
	.align		4
.L_69:
        /*0018*/ 	.byte	0x04, 0x17
        /*001a*/ 	.short	(.L_71 - .L_70)
.L_70:
        /*001c*/ 	.word	0x00000000
        /*0020*/ 	.short	0x0001
        /*0022*/ 	.short	0x0008
        /*0024*/ 	.byte	0x00, 0xf0, 0x11, 0x00


	//----- nvinfo : EIATTR_KPARAM_INFO
	.align		4
.L_71:
        /*0028*/ 	.byte	0x04, 0x17
        /*002a*/ 	.short	(.L_73 - .L_72)
.L_72:
        /*002c*/ 	.word	0x00000000
        /*0030*/ 	.short	0x0000
        /*0032*/ 	.short	0x0000
        /*0034*/ 	.byte	0x00, 0xf5, 0x21, 0x00


	//----- nvinfo : EIATTR_SPARSE_MMA_MASK
	.align		4
.L_73:
        /*0038*/ 	.byte	0x03, 0x50
        /*003a*/ 	.short	0x0000


	//----- nvinfo : EIATTR_MAXREG_COUNT
	.align		4
        /*003c*/ 	.byte	0x03, 0x1b
        /*003e*/ 	.short	0x00ff


	//----- nvinfo : EIATTR_MERCURY_ISA_VERSION
	.align		4
        /*0040*/ 	.byte	0x03, 0x5f
        /*0042*/ 	.short	0x0101


	//----- nvinfo : EIATTR_VRC_CTA_INIT_COUNT
	.align		4
        /*0044*/ 	.byte	0x02, 0x4a
	.zero		1
	.zero		1


	//----- nvinfo : EIATTR_EXIT_INSTR_OFFSETS
	.align		4
        /*0048*/ 	.byte	0x04, 0x1c
        /*004a*/ 	.short	(.L_75 - .L_74)


	//   ....[0]....
.L_74:
        /*004c*/ 	.word	0x00000130


	//   ....[1]....
        /*0050*/ 	.word	0x00000190


	//   ....[2]....
        /*0054*/ 	.word	0x000001d0


	//----- nvinfo : EIATTR_CBANK_PARAM_SIZE
	.align		4
.L_75:
        /*0058*/ 	.byte	0x03, 0x19
        /*005a*/ 	.short	0x0018


	//----- nvinfo : EIATTR_PARAM_CBANK
	.align		4
        /*005c*/ 	.byte	0x04, 0x0a
        /*005e*/ 	.short	(.L_77 - .L_76)
	.align		4
.L_76:
        /*0060*/ 	.word	index@(.nv.constant0.isnan_f32)
        /*0064*/ 	.short	0x0380
        /*0066*/ 	.short	0x0018


	//----- nvinfo : EIATTR_SW_WAR
	.align		4
.L_77:
        /*0068*/ 	.byte	0x04, 0x36
        /*006a*/ 	.short	(.L_79 - .L_78)
.L_78:
        /*006c*/ 	.word	0x00000008
.L_79:


//--------------------- .nv.callgraph             --------------------------
	.section	.nv.callgraph,"",@"SHT_CUDA_CALLGRAPH"
	.align	4
	.sectionentsize	8
	.align		4
        /*0000*/ 	.word	0x00000000
	.align		4
        /*0004*/ 	.word	0xffffffff
	.align		4
        /*0008*/ 	.word	0x00000000
	.align		4
        /*000c*/ 	.word	0xfffffffe
	.align		4
        /*0010*/ 	.word	0x00000000
	.align		4
        /*0014*/ 	.word	0xfffffffd
	.align		4
        /*0018*/ 	.word	0x00000000
	.align		4
        /*001c*/ 	.word	0xfffffffc


//--------------------- .text.isinf_f64           --------------------------
	.section	.text.isinf_f64,"ax",@progbits
	.align	128
        .global         isinf_f64
        .type           isinf_f64,@function
        .size           isinf_f64,(.L_x_4 - isinf_f64)
        .other          isinf_f64,@"STO_CUDA_ENTRY STV_DEFAULT"
isinf_f64:
.text.isinf_f64:
[----:B------:R-:W-:Y:S08]  /*0000*/  LDC R1, c[0x0][0x37c] ;  /* 0x0000df00ff017b82 */ /* 0x000ff00000000800 */
[----:B------:R-:W-:Y:S01]  /*0010*/  S2UR UR4, SR_CTAID.Y ;  /* 0x00000000000479c3 */ /* 0x000fe20000002600 */
[----:B------:R-:W0:Y:S01]  /*0020*/  S2R R3, SR_TID.Z ;  /* 0x0000000000037919 */ /* 0x000e220000002300 */
[----:B------:R-:W1:Y:S01]  /*0030*/  LDCU UR6, c[0x0][0x370] ;  /* 0x00006e00ff0677ac */ /* 0x000e620008000800 */
[----:B------:R-:W2:Y:S01]  /*0040*/  S2R R5, SR_TID.Y ;  /* 0x0000000000057919 */ /* 0x000ea20000002200 */
[----:B------:R-:W3:Y:S04]  /*0050*/  LDCU UR7, c[0x0][0x374] ;  /* 0x00006e80ff0777ac */ /* 0x000ee80008000800 */
[----:B------:R-:W3:Y:S01]  /*0060*/  S2UR UR8, SR_CTAID.Z ;  /* 0x00000000000879c3 */ /* 0x000ee20000002700 */
[----:B------:R-:W4:Y:S01]  /*0070*/  S2R R7, SR_TID.X ;  /* 0x0000000000077919 */ /* 0x000f220000002100 */
[----:B------:R-:W4:Y:S01]  /*0080*/  LDCU UR9, c[0x0][0x360] ;  /* 0x00006c00ff0977ac */ /* 0x000f220008000800 */
[----:B------:R-:W2:Y:S05]  /*0090*/  LDCU UR10, c[0x0][0x364] ;  /* 0x00006c80ff0a77ac */ /* 0x000eaa0008000800 */
[----:B------:R-:W1:Y:S08]  /*00a0*/  S2UR UR5, SR_CTAID.X ;  /* 0x00000000000579c3 */ /* 0x000e700000002500 */
[----:B------:R-:W0:Y:S01]  /*00b0*/  LDC R0, c[0x0][0x368] ;  /* 0x0000da00ff007b82 */ /* 0x000e220000000800 */
[----:B---3--:R-:W-:-:S04]  /*00c0*/  UIMAD UR4, UR7, UR8, UR4 ;  /* 0x00000008070472a4 */ /* 0x008fc8000f8e0204 */
[----:B-1----:R-:W-:Y:S01]  /*00d0*/  UIMAD UR4, UR4, UR6, UR5 ;  /* 0x00000006040472a4 */ /* 0x002fe2000f8e0205 */
[----:B------:R-:W1:Y:S05]  /*00e0*/  LDCU UR5, c[0x0][0x388] ;  /* 0x00007100ff0577ac */ /* 0x000e6a0008000800 */
[----:B0-----:R-:W-:-:S04]  /*00f0*/  IMAD R0, R0, UR4, R3 ;  /* 0x0000000400007c24 */ /* 0x001fc8000f8e0203 */
[----:B--2---:R-:W-:-:S04]  /*0100*/  IMAD R0, R0, UR10, R5 ;  /* 0x0000000a00007c24 */ /* 0x004fc8000f8e0205 */
[----:B----4-:R-:W-:-:S05]  /*0110*/  IMAD R5, R0, UR9, R7 ;  /* 0x0000000900057c24 */ /* 0x010fca000f8e0207 */
[----:B-1----:R-:W-:-:S13]  /*0120*/  ISETP.GE.AND P0, PT, R5, UR5, PT ;  /* 0x0000000505007c0c */ /* 0x002fda000bf06270 */
[----:B------:R-:W-:Y:S05]  /*0130*/  @P0 EXIT ;  /* 0x000000000000094d */ /* 0x000fea0003800000 */
[----:B------:R-:W0:Y:S01]  /*0140*/  LDC.64 R2, c[0x0][0x380] ;  /* 0x0000e000ff027b82 */ /* 0x000e220000000a00 */
[----:B------:R-:W1:Y:S01]  /*0150*/  LDCU.64 UR4, c[0x0][0x358] ;  /* 0x00006b00ff0477ac */ /* 0x000e620008000a00 */
[----:B0-----:R-:W-:-:S06]  /*0160*/  IMAD.WIDE R2, R5, 0x8, R2 ;  /* 0x0000000805027825 */ /* 0x001fcc00078e0202 */
[----:B-1----:R-:W2:Y:S02]  /*0170*/  LDG.E.64 R2, desc[UR4][R2.64] ;  /* 0x0000000402027981 */ /* 0x002ea4000c1e1b00 */
[----:B--2---:R-:W-:-:S14]  /*0180*/  DSETP.NEU.AND P0, PT, |R2|, +INF , PT ;  /* 0x7ff000000200742a */ /* 0x004fdc0003f0d200 */
[----:B------:R-:W-:Y:S05]  /*0190*/  @P0 EXIT ;  /* 0x000000000000094d */ /* 0x000fea0003800000 */
[----:B------:R-:W0:Y:S01]  /*01a0*/  LDC.64 R2, c[0x0][0x390] ;  /* 0x0000e400ff027b82 */ /* 0x000e220000000a00 */
[----:B------:R-:W-:-:S05]  /*01b0*/  MOV R0, 0x1 ;  /* 0x0000000100007802 */ /* 0x000fca0000000f00 */
[----:B0-----:R-:W-:Y:S01]  /*01c0*/  STG.E.U8 desc[UR4][R2.64], R0 ;  /* 0x0000000002007986 */ /* 0x001fe2000c101104 */
[----:B------:R-:W-:Y:S05]  /*01d0*/  EXIT ;  /* 0x000000000000794d */ /* 0x000fea0003800000 */
.L_x_0:
[----:B------:R-:W-:-:S00]  /*01e0*/  BRA `(.L_x_0) ;  /* 0xfffffffc00fc7947 */ /* 0x000fc0000383ffff */
[----:B------:R-:W-:-:S00]  /*01f0*/  NOP ;  /* 0x0000000000007918 */ /* 0x000fc00000000000 */
        /* <DEDUP_REMOVED lines=8> */
.L_x_4:


//--------------------- .text.isinf_f32           --------------------------
	.section	.text.isinf_f32,"ax",@progbits
	.align	128
        .global         isinf_f32
        .type           isinf_f32,@function
        .size           isinf_f32,(.L_x_5 - isinf_f32)
        .other          isinf_f32,@"STO_CUDA_ENTRY STV_DEFAULT"
isinf_f32:
.text.isinf_f32:
        /* <DEDUP_REMOVED lines=23> */
[----:B-1----:R-:W2:Y:S02]  /*0170*/  LDG.E R2, desc[UR4][R2.64] ;  /* 0x0000000402027981 */ /* 0x002ea4000c1e1900 */
[----:B--2---:R-:W-:-:S13]  /*0180*/  FSETP.NEU.AND P0, PT, |R2|, +INF , PT ;  /* 0x7f8000000200780b */ /* 0x004fda0003f0d200 */
[----:B------:R-:W-:Y:S05]  /*0190*/  @P0 EXIT ;  /* 0x000000000000094d */ /* 0x000fea0003800000 */
[----:B------:R-:W0:Y:S01]  /*01a0*/  LDC.64 R2, c[0x0][0x390] ;  /* 0x0000e400ff027b82 */ /* 0x000e220000000a00 */
[----:B------:R-:W-:-:S05]  /*01b0*/  HFMA2 R0, -RZ, RZ, 0, 5.9604644775390625e-08 ;  /* 0x00000001ff007431 */ /* 0x000fca00000001ff */
[----:B0-----:R-:W-:Y:S01]  /*01c0*/  STG.E.U8 desc[UR4][R2.64], R0 ;  /* 0x0000000002007986 */ /* 0x001fe2000c101104 */
[----:B------:R-:W-:Y:S05]  /*01d0*/  EXIT ;  /* 0x000000000000794d */ /* 0x000fea0003800000 */
.L_x_1:
        /* <DEDUP_REMOVED lines=10> */
.L_x_5:


//--------------------- .text.isnan_f64           --------------------------
	.section	.text.isnan_f64,"ax",@progbits
	.align	128
        .global         isnan_f64
        .type           isnan_f64,@function
        .size           isnan_f64,(.L_x_6 - isnan_f64)
        .other          isnan_f64,@"STO_CUDA_ENTRY STV_DEFAULT"
isnan_f64:
.text.isnan_f64:
        /* <DEDUP_REMOVED lines=24> */
[----:B--2---:R-:W-:-:S14]  /*0180*/  DSETP.NAN.AND P0, PT, R2, R2, PT ;  /* 0x000000020200722a */ /* 0x004fdc0003f08000 */
[----:B------:R-:W-:Y:S05]  /*0190*/  @!P0 EXIT ;  /* 0x000000000000894d */ /* 0x000fea0003800000 */
[----:B------:R-:W0:Y:S01]  /*01a0*/  LDC.64 R2, c[0x0][0x390] ;  /* 0x0000e400ff027b82 */ /* 0x000e220000000a00 */
[----:B------:R-:W-:-:S05]  /*01b0*/  MOV R0, 0x1 ;  /* 0x0000000100007802 */ /* 0x000fca0000000f00 */
[----:B0-----:R-:W-:Y:S01]  /*01c0*/  STG.E.U8 desc[UR4][R2.64], R0 ;  /* 0x0000000002007986 */ /* 0x001fe2000c101104 */
[----:B------:R-:W-:Y:S05]  /*01d0*/  EXIT ;  /* 0x000000000000794d */ /* 0x000fea0003800000 */
.L_x_2:
        /* <DEDUP_REMOVED lines=10> */
.L_x_6:


//--------------------- .text.isnan_f32           --------------------------
	.section	.text.isnan_f32,"ax",@progbits
	.align	128
        .global         isnan_f32
        .type           isnan_f32,@function
        .size           isnan_f32,(.L_x_7 - isnan_f32)
        .other          isnan_f32,@"STO_CUDA_ENTRY STV_DEFAULT"
isnan_f32:
.text.isnan_f32:
        /* <DEDUP_REMOVED lines=24> */
[----:B--2---:R-:W-:-:S13]  /*0180*/  FSETP.NAN.AND P0, PT, |R2|, |R2|, PT ;  /* 0x400000020200720b */ /* 0x004fda0003f08200 */
[----:B------:R-:W-:Y:S05]  /*0190*/  @!P0 EXIT ;  /* 0x000000000000894d */ /* 0x000fea0003800000 */
[----:B------:R-:W0:Y:S01]  /*01a0*/  LDC.64 R2, c[0x0][0x390] ;  /* 0x0000e400ff027b82 */ /* 0x000e220000000a00 */
[----:B------:R-:W-:-:S05]  /*01b0*/  HFMA2 R0, -RZ, RZ, 0, 5.9604644775390625e-08 ;  /* 0x00000001ff007431 */ /* 0x000fca00000001ff */
[----:B0-----:R-:W-:Y:S01]  /*01c0*/  STG.E.U8 desc[UR4][R2.64], R0 ;  /* 0x0000000002007986 */ /* 0x001fe2000c101104 */
[----:B------:R-:W-:Y:S05]  /*01d0*/  EXIT ;  /* 0x000000000000794d */ /* 0x000fea0003800000 */
.L_x_3:
        /* <DEDUP_REMOVED lines=10> */
.L_x_7:


//--------------------- .nv.shared.reserved.0     --------------------------
	.section	.nv.shared.reserved.0,"aw",@nobits
	.weak		__nv_reservedSMEM_offset_0_alias
	.size		__nv_reservedSMEM_offset_0_alias, 0, 64
	.other		__nv_reservedSMEM_offset_0_alias,@"STO_CUDA_RESERVED_SHARED STV_DEFAULT"
__nv_reservedSMEM_offset_0_alias:
	.zero		0
	.zero		64


//--------------------- .nv.constant0.isinf_f64   --------------------------
	.section	.nv.constant0.isinf_f64,"a",@progbits
	.sectionflags	@""
	.align	4
.nv.constant0.isinf_f64:
	.zero		920


//--------------------- .nv.constant0.isinf_f32   --------------------------
	.section	.nv.constant0.isinf_f32,"a",@progbits
	.sectionflags	@""
	.align	4
.nv.constant0.isinf_f32:
	.zero		920


//--------------------- .nv.constant0.isnan_f64   --------------------------
	.section	.nv.constant0.isnan_f64,"a",@progbits
	.sectionflags	@""
	.align	4
.nv.constant0.isnan_f64:
	.zero		920


//--------------------- .nv.constant0.isnan_f32   --------------------------
	.section	.nv.constant0.isnan_f32,"a",@progbits
	.sectionflags	@""
	.align	4
.nv.constant0.isnan_f32:
	.zero		920


//--------------------- SYMBOLS --------------------------

	.type		.nv.reservedSmem.offset0,@object
	.size		.nv.reservedSmem.offset0,0x4
